//
// Generated by NVIDIA NVVM Compiler
//
// Compiler Build ID: CL-36424714
// Cuda compilation tools, release 13.0, V13.0.88
// Based on NVVM 20.0.0
//

.version 9.0
.target sm_100
.address_size 64

	// .globl	_Z7map_gpuPKfPfi

.visible .entry _Z7map_gpuPKfPfi(
	.param .u64 .ptr .align 1 _Z7map_gpuPKfPfi_param_0,
	.param .u64 .ptr .align 1 _Z7map_gpuPKfPfi_param_1,
	.param .u32 _Z7map_gpuPKfPfi_param_2
)
{
	.reg .pred 	%p<12>;
	.reg .b32 	%r<15>;
	.reg .b32 	%f<67>;
	.reg .b64 	%rd<9>;

	ld.param.u64 	%rd1, [_Z7map_gpuPKfPfi_param_0];
	ld.param.u64 	%rd2, [_Z7map_gpuPKfPfi_param_1];
	ld.param.u32 	%r2, [_Z7map_gpuPKfPfi_param_2];
	mov.u32 	%r3, %ctaid.x;
	mov.u32 	%r4, %ntid.x;
	mov.u32 	%r5, %tid.x;
	mad.lo.s32 	%r1, %r3, %r4, %r5;
	setp.ge.s32 	%p1, %r1, %r2;
	@%p1 bra 	$L__BB0_9;
	cvta.to.global.u64 	%rd3, %rd1;
	mul.wide.s32 	%rd4, %r1, 4;
	add.s64 	%rd5, %rd3, %rd4;
	ld.global.f32 	%f9, [%rd5];
	add.f32 	%f10, %f9, 0fC0133333;
	div.rn.f32 	%f1, %f9, %f10;
	abs.f32 	%f2, %f1;
	setp.lt.f32 	%p2, %f2, 0f00800000;
	mul.f32 	%f11, %f2, 0f4B800000;
	selp.f32 	%f12, %f11, %f2, %p2;
	selp.f32 	%f13, 0fC1C00000, 0f00000000, %p2;
	mov.b32 	%r6, %f12;
	add.s32 	%r7, %r6, -1060439283;
	and.b32  	%r8, %r7, -8388608;
	sub.s32 	%r9, %r6, %r8;
	mov.b32 	%f14, %r9;
	cvt.rn.f32.s32 	%f15, %r8;
	fma.rn.f32 	%f16, %f15, 0f34000000, %f13;
	add.f32 	%f17, %f14, 0fBF800000;
	add.f32 	%f18, %f14, 0f3F800000;
	rcp.approx.ftz.f32 	%f19, %f18;
	add.f32 	%f20, %f17, %f17;
	mul.f32 	%f21, %f20, %f19;
	mul.f32 	%f22, %f21, %f21;
	sub.f32 	%f23, %f17, %f21;
	add.f32 	%f24, %f23, %f23;
	neg.f32 	%f25, %f21;
	fma.rn.f32 	%f26, %f25, %f17, %f24;
	mul.rn.f32 	%f27, %f19, %f26;
	fma.rn.f32 	%f28, %f22, 0f3A2C32E4, 0f3B52E7DB;
	fma.rn.f32 	%f29, %f28, %f22, 0f3C93BB73;
	fma.rn.f32 	%f30, %f29, %f22, 0f3DF6384F;
	mul.rn.f32 	%f31, %f30, %f22;
	fma.rn.f32 	%f32, %f21, 0f3FB8AA3B, %f16;
	sub.f32 	%f33, %f16, %f32;
	fma.rn.f32 	%f34, %f21, 0f3FB8AA3B, %f33;
	fma.rn.f32 	%f35, %f27, 0f3FB8AA3B, %f34;
	fma.rn.f32 	%f36, %f21, 0f32A55E34, %f35;
	mul.f32 	%f37, %f31, 0f40400000;
	fma.rn.f32 	%f38, %f37, %f27, %f36;
	fma.rn.f32 	%f39, %f31, %f21, %f38;
	add.rn.f32 	%f40, %f32, %f39;
	neg.f32 	%f41, %f32;
	add.rn.f32 	%f42, %f40, %f41;
	neg.f32 	%f43, %f42;
	add.rn.f32 	%f44, %f39, %f43;
	mov.f32 	%f45, 0f40400000;
	mul.rn.f32 	%f46, %f40, %f45;
	neg.f32 	%f47, %f46;
	fma.rn.f32 	%f48, %f40, 0f40400000, %f47;
	fma.rn.f32 	%f49, %f44, 0f40400000, %f48;
	cvt.rni.f32.f32 	%f50, %f46;
	sub.f32 	%f51, %f46, %f50;
	add.f32 	%f52, %f51, %f49;
	fma.rn.f32 	%f53, %f52, 0f391FCB8E, 0f3AAF85ED;
	fma.rn.f32 	%f54, %f53, %f52, 0f3C1D9856;
	fma.rn.f32 	%f55, %f54, %f52, 0f3D6357BB;
	fma.rn.f32 	%f56, %f55, %f52, 0f3E75FDEC;
	fma.rn.f32 	%f57, %f56, %f52, 0f3F317218;
	fma.rn.f32 	%f58, %f57, %f52, 0f3F800000;
	cvt.rzi.s32.f32 	%r10, %f50;
	setp.gt.f32 	%p3, %f50, 0f00000000;
	selp.b32 	%r11, 0, -2097152000, %p3;
	add.s32 	%r12, %r11, 2130706432;
	mov.b32 	%f59, %r12;
	mul.f32 	%f60, %f58, %f59;
	shl.b32 	%r13, %r10, 23;
	sub.s32 	%r14, %r13, %r11;
	mov.b32 	%f61, %r14;
	mul.f32 	%f62, %f60, %f61;
	abs.f32 	%f63, %f46;
	setp.gt.f32 	%p4, %f63, 0f43180000;
	setp.lt.f32 	%p5, %f46, 0f00000000;
	selp.f32 	%f64, 0f00000000, 0f7F800000, %p5;
	selp.f32 	%f3, %f64, %f62, %p4;
	setp.eq.f32 	%p6, %f1, 0f3F800000;
	mov.f32 	%f66, 0f3F800000;
	@%p6 bra 	$L__BB0_8;
	setp.num.f32 	%p7, %f2, %f2;
	@%p7 bra 	$L__BB0_4;
	mov.f32 	%f65, 0f40400000;
	add.rn.f32 	%f66, %f1, %f65;
	bra.uni 	$L__BB0_8;
$L__BB0_4:
	setp.neu.f32 	%p8, %f1, 0f00000000;
	setp.neu.f32 	%p9, %f2, 0f7F800000;
	and.pred  	%p10, %p8, %p9;
	@%p10 bra 	$L__BB0_6;
	add.f32 	%f66, %f1, %f1;
	bra.uni 	$L__BB0_8;
$L__BB0_6:
	setp.geu.f32 	%p11, %f1, 0f00000000;
	mov.f32 	%f66, %f3;
	@%p11 bra 	$L__BB0_8;
	neg.f32 	%f66, %f3;
$L__BB0_8:
	cvta.to.global.u64 	%rd6, %rd2;
	add.s64 	%rd8, %rd6, %rd4;
	st.global.f32 	[%rd8], %f66;
$L__BB0_9:
	ret;

}


// ===== COMPILED SASS (sm_100) =====

	.target	sm_100

	.elftype	@"ET_EXEC"


//--------------------- .note.nv.tkinfo           --------------------------
	.section	.note.nv.tkinfo,"",@"SHT_NOTE"
	.sectionflags	@"SHF_NOTE_NV_TKINFO"
	.tkinfo
        /*0018*/ 	.word	0x00000002
        /*0030*/ 	.string	""
        /*0030*/ 	.string	"ptxas"
        /*0030*/ 	.string	"Cuda compilation tools, release 13.0, V13.0.88"
        /*0030*/ 	.string	"Build cuda_13.0.r13.0/compiler.36424714_0"
        /*0030*/ 	.string	"-arch sm_100 -m 64 "



//--------------------- .note.nv.cuinfo           --------------------------
	.section	.note.nv.cuinfo,"",@"SHT_NOTE"
	.sectionflags	@"SHF_NOTE_NV_CUINFO"
        /*0018*/ 	.short	0x0002
        /*001a*/ 	.short	0x0064
        /*001c*/ 	.short	0x0082
	.zero		2


//--------------------- .nv.info                  --------------------------
	.section	.nv.info,"",@"SHT_CUDA_INFO"
	.align	4


	//----- nvinfo : EIATTR_REGCOUNT
	.align		4
        /*0000*/ 	.byte	0x04, 0x2f
        /*0002*/ 	.short	(.L_1 - .L_0)
	.align		4
.L_0:
        /*0004*/ 	.word	index@(_Z7map_gpuPKfPfi)
        /*0008*/ 	.word	0x00000010


	//----- nvinfo : EIATTR_FRAME_SIZE
	.align		4
.L_1:
        /*000c*/ 	.byte	0x04, 0x11
        /*000e*/ 	.short	(.L_3 - .L_2)
	.align		4
.L_2:
        /*0010*/ 	.word	index@($__internal_0_$__cuda_sm3x_div_rn_noftz_f32_slowpath)
        /*0014*/ 	.word	0x00000000


	//----- nvinfo : EIATTR_FRAME_SIZE
	.align		4
.L_3:
        /*0018*/ 	.byte	0x04, 0x11
        /*001a*/ 	.short	(.L_5 - .L_4)
	.align		4
.L_4:
        /*001c*/ 	.word	index@(_Z7map_gpuPKfPfi)
        /*0020*/ 	.word	0x00000000


	//----- nvinfo : EIATTR_MIN_STACK_SIZE
	.align		4
.L_5:
        /*0024*/ 	.byte	0x04, 0x12
        /*0026*/ 	.short	(.L_7 - .L_6)
	.align		4
.L_6:
        /*0028*/ 	.word	index@(_Z7map_gpuPKfPfi)
        /*002c*/ 	.word	0x00000000
.L_7:


//--------------------- .nv.compat                --------------------------
	.section	.nv.compat,"",@"SHT_CUDA_COMPAT_INFO"
	.align	4
        /*0000*/ 	.byte	0x02, 0x09, 0x00, 0x00, 0x02, 0x02, 0x01, 0x00, 0x02, 0x05, 0x05, 0x00, 0x03, 0x07, 0x01, 0x01
        /*0010*/ 	.byte	0x02, 0x03, 0x00, 0x00, 0x02, 0x06, 0x01, 0x00, 0x04, 0x0b, 0x08, 0x00, 0x01, 0x00, 0x00, 0x00
        /*0020*/ 	.byte	0x00, 0x00, 0x00, 0x00


//--------------------- .nv.info._Z7map_gpuPKfPfi --------------------------
	.section	.nv.info._Z7map_gpuPKfPfi,"",@"SHT_CUDA_INFO"
	.sectionflags	@""
	.align	4


	//----- nvinfo : EIATTR_CUDA_API_VERSION
	.align		4
        /*0000*/ 	.byte	0x04, 0x37
        /*0002*/ 	.short	(.L_9 - .L_8)
.L_8:
        /*0004*/ 	.word	0x00000082


	//----- nvinfo : EIATTR_KPARAM_INFO
	.align		4
.L_9:
        /*0008*/ 	.byte	0x04, 0x17
        /*000a*/ 	.short	(.L_11 - .L_10)
.L_10:
        /*000c*/ 	.word	0x00000000
        /*0010*/ 	.short	0x0002
        /*0012*/ 	.short	0x0010
        /*0014*/ 	.byte	0x00, 0xf0, 0x11, 0x00


	//----- nvinfo : EIATTR_KPARAM_INFO
	.align		4
.L_11:
        /*0018*/ 	.byte	0x04, 0x17
        /*001a*/ 	.short	(.L_13 - .L_12)
.L_12:
        /*001c*/ 	.word	0x00000000
        /*0020*/ 	.short	0x0001
        /*0022*/ 	.short	0x0008
        /*0024*/ 	.byte	0x00, 0xf5, 0x21, 0x00


	//----- nvinfo : EIATTR_KPARAM_INFO
	.align		4
.L_13:
        /*0028*/ 	.byte	0x04, 0x17
        /*002a*/ 	.short	(.L_15 - .L_14)
.L_14:
        /*002c*/ 	.word	0x00000000
        /*0030*/ 	.short	0x0000
        /*0032*/ 	.short	0x0000
        /*0034*/ 	.byte	0x00, 0xf5, 0x21, 0x00


	//----- nvinfo : EIATTR_SPARSE_MMA_MASK
	.align		4
.L_15:
        /*0038*/ 	.byte	0x03, 0x50
        /*003a*/ 	.short	0x0000


	//----- nvinfo : EIATTR_MAXREG_COUNT
	.align		4
        /*003c*/ 	.byte	0x03, 0x1b
        /*003e*/ 	.short	0x00ff


	//----- nvinfo : EIATTR_MERCURY_ISA_VERSION
	.align		4
        /*0040*/ 	.byte	0x03, 0x5f
        /*0042*/ 	.short	0x0101


	//----- nvinfo : EIATTR_VRC_CTA_INIT_COUNT
	.align		4
        /*0044*/ 	.byte	0x02, 0x4a
	.zero		1
	.zero		1


	//----- nvinfo : EIATTR_EXIT_INSTR_OFFSETS
	.align		4
        /*0048*/ 	.byte	0x04, 0x1c
        /*004a*/ 	.short	(.L_17 - .L_16)


	//   ....[0]....
.L_16:
        /*004c*/ 	.word	0x00000070


	//   ....[1]....
        /*0050*/ 	.word	0x00000660


	//----- nvinfo : EIATTR_CRS_STACK_SIZE
	.align		4
.L_17:
        /*0054*/ 	.byte	0x04, 0x1e
        /*0056*/ 	.short	(.L_19 - .L_18)
.L_18:
        /*0058*/ 	.word	0x00000000


	//----- nvinfo : EIATTR_CBANK_PARAM_SIZE
	.align		4
.L_19:
        /*005c*/ 	.byte	0x03, 0x19
        /*005e*/ 	.short	0x0014


	//----- nvinfo : EIATTR_PARAM_CBANK
	.align		4
        /*0060*/ 	.byte	0x04, 0x0a
        /*0062*/ 	.short	(.L_21 - .L_20)
	.align		4
.L_20:
        /*0064*/ 	.word	index@(.nv.constant0._Z7map_gpuPKfPfi)
        /*0068*/ 	.short	0x0380
        /*006a*/ 	.short	0x0014


	//----- nvinfo : EIATTR_SW_WAR
	.align		4
.L_21:
        /*006c*/ 	.byte	0x04, 0x36
        /*006e*/ 	.short	(.L_23 - .L_22)
.L_22:
        /*0070*/ 	.word	0x00000008
.L_23:


//--------------------- .nv.callgraph             --------------------------
	.section	.nv.callgraph,"",@"SHT_CUDA_CALLGRAPH"
	.align	4
	.sectionentsize	8
	.align		4
        /*0000*/ 	.word	0x00000000
	.align		4
        /*0004*/ 	.word	0xffffffff
	.align		4
        /*0008*/ 	.word	0x00000000
	.align		4
        /*000c*/ 	.word	0xfffffffe
	.align		4
        /*0010*/ 	.word	0x00000000
	.align		4
        /*0014*/ 	.word	0xfffffffd
	.align		4
        /*0018*/ 	.word	0x00000000
	.align		4
        /*001c*/ 	.word	0xfffffffc


//--------------------- .text._Z7map_gpuPKfPfi    --------------------------
	.section	.text._Z7map_gpuPKfPfi,"ax",@progbits
	.align	128
        .global         _Z7map_gpuPKfPfi
        .type           _Z7map_gpuPKfPfi,@function
        .size           _Z7map_gpuPKfPfi,(.L_x_16 - _Z7map_gpuPKfPfi)
        .other          _Z7map_gpuPKfPfi,@"STO_CUDA_ENTRY STV_DEFAULT"
_Z7map_gpuPKfPfi:
.text._Z7map_gpuPKfPfi:
[----:B------:R-:W-:Y:S01]  /*0000*/  LDC R1, c[0x0][0x37c] ;  /* 0x0000df00ff017b82 */ /* 0x000fe20000000800 */
[----:B------:R-:W0:Y:S07]  /*0010*/  S2R R3, SR_TID.X ;  /* 0x0000000000037919 */ /* 0x000e2e0000002100 */
[----:B------:R-:W0:Y:S01]  /*0020*/  S2UR UR4, SR_CTAID.X ;  /* 0x00000000000479c3 */ /* 0x000e220000002500 */
[----:B------:R-:W1:Y:S07]  /*0030*/  LDCU UR5, c[0x0][0x390] ;  /* 0x00007200ff0577ac */ /* 0x000e6e0008000800 */
[----:B------:R-:W0:Y:S02]  /*0040*/  LDC R2, c[0x0][0x360] ;  /* 0x0000d800ff027b82 */ /* 0x000e240000000800 */
[----:B0-----:R-:W-:-:S05]  /*0050*/  IMAD R2, R2, UR4, R3 ;  /* 0x0000000402027c24 */ /* 0x001fca000f8e0203 */
[----:B-1----:R-:W-:-:S13]  /*0060*/  ISETP.GE.AND P0, PT, R2, UR5, PT ;  /* 0x0000000502007c0c */ /* 0x002fda000bf06270 */
[----:B------:R-:W-:Y:S05]  /*0070*/  @P0 EXIT ;  /* 0x000000000000094d */ /* 0x000fea0003800000 */
[----:B------:R-:W0:Y:S01]  /*0080*/  LDC.64 R4, c[0x0][0x380] ;  /* 0x0000e000ff047b82 */ /* 0x000e220000000a00 */
[----:B------:R-:W1:Y:S01]  /*0090*/  LDCU.64 UR4, c[0x0][0x358] ;  /* 0x00006b00ff0477ac */ /* 0x000e620008000a00 */
[----:B0-----:R-:W-:-:S05]  /*00a0*/  IMAD.WIDE R4, R2, 0x4, R4 ;  /* 0x0000000402047825 */ /* 0x001fca00078e0204 */
[----:B-1----:R-:W2:Y:S01]  /*00b0*/  LDG.E R0, desc[UR4][R4.64] ;  /* 0x0000000404007981 */ /* 0x002ea2000c1e1900 */
[----:B------:R-:W-:Y:S01]  /*00c0*/  BSSY.RECONVERGENT B0, `(.L_x_0) ;  /* 0x000000d000007945 */ /* 0x000fe20003800200 */
[----:B--2---:R-:W-:-:S04]  /*00d0*/  FADD R7, R0, -2.2999999523162841797 ;  /* 0xc013333300077421 */ /* 0x004fc80000000000 */
[----:B------:R-:W0:Y:S08]  /*00e0*/  MUFU.RCP R6, R7 ;  /* 0x0000000700067308 */ /* 0x000e300000001000 */
[----:B------:R-:W1:Y:S01]  /*00f0*/  FCHK P0, R0, R7 ;  /* 0x0000000700007302 */ /* 0x000e620000000000 */
[----:B0-----:R-:W-:-:S04]  /*0100*/  FFMA R3, -R7, R6, 1 ;  /* 0x3f80000007037423 */ /* 0x001fc80000000106 */
[----:B------:R-:W-:-:S04]  /*0110*/  FFMA R3, R6, R3, R6 ;  /* 0x0000000306037223 */ /* 0x000fc80000000006 */
[----:B------:R-:W-:-:S04]  /*0120*/  FFMA R6, R0, R3, RZ ;  /* 0x0000000300067223 */ /* 0x000fc800000000ff */
[----:B------:R-:W-:-:S04]  /*0130*/  FFMA R8, -R7, R6, R0 ;  /* 0x0000000607087223 */ /* 0x000fc80000000100 */
[----:B------:R-:W-:Y:S01]  /*0140*/  FFMA R3, R3, R8, R6 ;  /* 0x0000000803037223 */ /* 0x000fe20000000006 */
[----:B-1----:R-:W-:Y:S06]  /*0150*/  @!P0 BRA `(.L_x_1) ;  /* 0x00000000000c8947 */ /* 0x002fec0003800000 */
[----:B------:R-:W-:-:S07]  /*0160*/  MOV R4, 0x180 ;  /* 0x0000018000047802 */ /* 0x000fce0000000f00 */
[----:B------:R-:W-:Y:S05]  /*0170*/  CALL.REL.NOINC `($__internal_0_$__cuda_sm3x_div_rn_noftz_f32_slowpath) ;  /* 0x00000004003c7944 */ /* 0x000fea0003c00000 */
[----:B------:R-:W-:-:S07]  /*0180*/  MOV R3, R0 ;  /* 0x0000000000037202 */ /* 0x000fce0000000f00 */
.L_x_1:
[----:B------:R-:W-:Y:S05]  /*0190*/  BSYNC.RECONVERGENT B0 ;  /* 0x0000000000007941 */ /* 0x000fea0003800200 */
.L_x_0:
[C---:B------:R-:W-:Y:S01]  /*01a0*/  FMUL R0, |R3|.reuse, 16777216 ;  /* 0x4b80000003007820 */ /* 0x040fe20000400200 */
[C---:B------:R-:W-:Y:S01]  /*01b0*/  FSETP.GEU.AND P0, PT, |R3|.reuse, 1.175494350822287508e-38, PT ;  /* 0x008000000300780b */ /* 0x040fe20003f0e200 */
[----:B------:R-:W-:Y:S01]  /*01c0*/  HFMA2 R10, -RZ, RZ, 0.771484375, 0.21533203125 ;  /* 0x3a2c32e4ff0a7431 */ /* 0x000fe200000001ff */
[----:B------:R-:W-:Y:S01]  /*01d0*/  FSETP.NEU.AND P2, PT, R3, 1, PT ;  /* 0x3f8000000300780b */ /* 0x000fe20003f4d000 */
[----:B------:R-:W-:Y:S01]  /*01e0*/  BSSY.RECONVERGENT B0, `(.L_x_2) ;  /* 0x0000044000007945 */ /* 0x000fe20003800200 */
[----:B------:R-:W-:-:S04]  /*01f0*/  FSEL R0, R0, |R3|, !P0 ;  /* 0x4000000300007208 */ /* 0x000fc80004000000 */
[----:B------:R-:W-:-:S04]  /*0200*/  IADD3 R4, PT, PT, R0, -0x3f3504f3, RZ ;  /* 0xc0cafb0d00047810 */ /* 0x000fc80007ffe0ff */
[----:B------:R-:W-:-:S05]  /*0210*/  LOP3.LUT R5, R4, 0xff800000, RZ, 0xc0, !PT ;  /* 0xff80000004057812 */ /* 0x000fca00078ec0ff */
[----:B------:R-:W-:Y:S01]  /*0220*/  IMAD.IADD R0, R0, 0x1, -R5 ;  /* 0x0000000100007824 */ /* 0x000fe200078e0a05 */
[----:B------:R-:W-:-:S03]  /*0230*/  I2FP.F32.S32 R5, R5 ;  /* 0x0000000500057245 */ /* 0x000fc60000201400 */
[C---:B------:R-:W-:Y:S01]  /*0240*/  FADD R6, R0.reuse, 1 ;  /* 0x3f80000000067421 */ /* 0x040fe20000000000 */
[----:B------:R-:W-:Y:S01]  /*0250*/  FADD R4, R0, -1 ;  /* 0xbf80000000047421 */ /* 0x000fe20000000000 */
[----:B------:R-:W-:-:S03]  /*0260*/  FSEL R0, RZ, -24, P0 ;  /* 0xc1c00000ff007808 */ /* 0x000fc60000000000 */
[----:B------:R-:W-:Y:S01]  /*0270*/  FADD R7, R4, R4 ;  /* 0x0000000404077221 */ /* 0x000fe20000000000 */
[----:B------:R-:W0:Y:S01]  /*0280*/  MUFU.RCP R6, R6 ;  /* 0x0000000600067308 */ /* 0x000e220000001000 */
[----:B------:R-:W-:Y:S02]  /*0290*/  FFMA R0, R5, 1.1920928955078125e-07, R0 ;  /* 0x3400000005007823 */ /* 0x000fe40000000000 */
[----:B0-----:R-:W-:-:S04]  /*02a0*/  FMUL R7, R6, R7 ;  /* 0x0000000706077220 */ /* 0x001fc80000400000 */
[----:B------:R-:W-:Y:S01]  /*02b0*/  FADD R8, R4, -R7 ;  /* 0x8000000704087221 */ /* 0x000fe20000000000 */
[CC--:B------:R-:W-:Y:S01]  /*02c0*/  FMUL R5, R7.reuse, R7.reuse ;  /* 0x0000000707057220 */ /* 0x0c0fe20000400000 */
[----:B------:R-:W-:Y:S02]  /*02d0*/  FFMA R11, R7, 1.4426950216293334961, R0 ;  /* 0x3fb8aa3b070b7823 */ /* 0x000fe40000000000 */
[----:B------:R-:W-:Y:S01]  /*02e0*/  FADD R9, R8, R8 ;  /* 0x0000000808097221 */ /* 0x000fe20000000000 */
[C---:B------:R-:W-:Y:S01]  /*02f0*/  FFMA R8, R5.reuse, R10, 0.0032181653659790754318 ;  /* 0x3b52e7db05087423 */ /* 0x040fe2000000000a */
[----:B------:R-:W-:Y:S02]  /*0300*/  FADD R0, R0, -R11 ;  /* 0x8000000b00007221 */ /* 0x000fe40000000000 */
[----:B------:R-:W-:Y:S01]  /*0310*/  FFMA R9, R4, -R7, R9 ;  /* 0x8000000704097223 */ /* 0x000fe20000000009 */
[----:B------:R-:W-:Y:S01]  /*0320*/  FFMA R8, R5, R8, 0.018033718690276145935 ;  /* 0x3c93bb7305087423 */ /* 0x000fe20000000008 */
[----:B------:R-:W-:-:S02]  /*0330*/  FFMA R0, R7, 1.4426950216293334961, R0 ;  /* 0x3fb8aa3b07007823 */ /* 0x000fc40000000000 */
[----:B------:R-:W-:Y:S01]  /*0340*/  FMUL R9, R6, R9 ;  /* 0x0000000906097220 */ /* 0x000fe20000400000 */
[----:B------:R-:W-:-:S03]  /*0350*/  FFMA R8, R5, R8, 0.12022458761930465698 ;  /* 0x3df6384f05087423 */ /* 0x000fc60000000008 */
[----:B------:R-:W-:Y:S01]  /*0360*/  FFMA R0, R9, 1.4426950216293334961, R0 ;  /* 0x3fb8aa3b09007823 */ /* 0x000fe20000000000 */
[----:B------:R-:W-:-:S03]  /*0370*/  FMUL R8, R5, R8 ;  /* 0x0000000805087220 */ /* 0x000fc60000400000 */
[----:B------:R-:W-:Y:S01]  /*0380*/  FFMA R0, R7, 1.9251366722983220825e-08, R0 ;  /* 0x32a55e3407007823 */ /* 0x000fe20000000000 */
[----:B------:R-:W-:-:S04]  /*0390*/  FMUL R4, R8, 3 ;  /* 0x4040000008047820 */ /* 0x000fc80000400000 */
[----:B------:R-:W-:-:S04]  /*03a0*/  FFMA R9, R9, R4, R0 ;  /* 0x0000000409097223 */ /* 0x000fc80000000000 */
[----:B------:R-:W-:Y:S01]  /*03b0*/  FFMA R8, R7, R8, R9 ;  /* 0x0000000807087223 */ /* 0x000fe20000000009 */
[----:B------:R-:W-:-:S03]  /*03c0*/  IMAD.MOV.U32 R9, RZ, RZ, 0x391fcb8e ;  /* 0x391fcb8eff097424 */ /* 0x000fc600078e00ff */
[----:B------:R-:W-:-:S04]  /*03d0*/  FADD R0, R11, R8 ;  /* 0x000000080b007221 */ /* 0x000fc80000000000 */
[----:B------:R-:W-:Y:S01]  /*03e0*/  FMUL R5, R0, 3 ;  /* 0x4040000000057820 */ /* 0x000fe20000400000 */
[----:B------:R-:W-:-:S03]  /*03f0*/  FADD R11, -R11, R0 ;  /* 0x000000000b0b7221 */ /* 0x000fc60000000100 */
[----:B------:R-:W0:Y:S01]  /*0400*/  FRND R4, R5 ;  /* 0x0000000500047307 */ /* 0x000e220000201000 */
[----:B------:R-:W-:Y:S01]  /*0410*/  FADD R11, R8, -R11 ;  /* 0x8000000b080b7221 */ /* 0x000fe20000000000 */
[----:B------:R-:W-:Y:S01]  /*0420*/  FFMA R0, R0, 3, -R5 ;  /* 0x4040000000007823 */ /* 0x000fe20000000805 */
[----:B------:R-:W-:-:S03]  /*0430*/  FSETP.GEU.AND P1, PT, R5, RZ, PT ;  /* 0x000000ff0500720b */ /* 0x000fc60003f2e000 */
[----:B------:R-:W-:Y:S02]  /*0440*/  FFMA R0, R11, 3, R0 ;  /* 0x404000000b007823 */ /* 0x000fe40000000000 */
[----:B------:R-:W1:Y:S01]  /*0450*/  F2I.NTZ R6, R5 ;  /* 0x0000000500067305 */ /* 0x000e620000203100 */
[----:B0-----:R-:W-:Y:S01]  /*0460*/  FADD R7, R5, -R4 ;  /* 0x8000000405077221 */ /* 0x001fe20000000000 */
[----:B------:R-:W-:-:S03]  /*0470*/  FSETP.GT.AND P0, PT, R4, RZ, PT ;  /* 0x000000ff0400720b */ /* 0x000fc60003f04000 */
[----:B------:R-:W-:-:S04]  /*0480*/  FADD R0, R0, R7 ;  /* 0x0000000700007221 */ /* 0x000fc80000000000 */
[C---:B------:R-:W-:Y:S01]  /*0490*/  FFMA R7, R0.reuse, R9, 0.0013391353422775864601 ;  /* 0x3aaf85ed00077423 */ /* 0x040fe20000000009 */
[----:B------:R-:W-:Y:S02]  /*04a0*/  SEL R9, RZ, 0x83000000, P0 ;  /* 0x83000000ff097807 */ /* 0x000fe40000000000 */
[----:B------:R-:W-:Y:S01]  /*04b0*/  FSETP.GT.AND P0, PT, |R5|, 152, PT ;  /* 0x431800000500780b */ /* 0x000fe20003f04200 */
[----:B------:R-:W-:Y:S01]  /*04c0*/  FFMA R7, R0, R7, 0.0096188392490148544312 ;  /* 0x3c1d985600077423 */ /* 0x000fe20000000007 */
[----:B------:R-:W-:Y:S01]  /*04d0*/  IADD3 R4, PT, PT, R9, 0x7f000000, RZ ;  /* 0x7f00000009047810 */ /* 0x000fe20007ffe0ff */
[----:B-1----:R-:W-:Y:S02]  /*04e0*/  IMAD R9, R6, 0x800000, -R9 ;  /* 0x0080000006097824 */ /* 0x002fe400078e0a09 */
[----:B------:R-:W-:-:S04]  /*04f0*/  FFMA R7, R0, R7, 0.055503588169813156128 ;  /* 0x3d6357bb00077423 */ /* 0x000fc80000000007 */
[----:B------:R-:W-:-:S04]  /*0500*/  FFMA R7, R0, R7, 0.24022644758224487305 ;  /* 0x3e75fdec00077423 */ /* 0x000fc80000000007 */
[----:B------:R-:W-:-:S04]  /*0510*/  FFMA R7, R0, R7, 0.69314718246459960938 ;  /* 0x3f31721800077423 */ /* 0x000fc80000000007 */
[----:B------:R-:W-:-:S04]  /*0520*/  FFMA R7, R0, R7, 1 ;  /* 0x3f80000000077423 */ /* 0x000fc80000000007 */
[----:B------:R-:W-:Y:S01]  /*0530*/  FMUL R4, R7, R4 ;  /* 0x0000000407047220 */ /* 0x000fe20000400000 */
[----:B------:R-:W-:-:S03]  /*0540*/  MOV R7, 0x3f800000 ;  /* 0x3f80000000077802 */ /* 0x000fc60000000f00 */
[----:B------:R-:W-:Y:S01]  /*0550*/  FMUL R4, R4, R9 ;  /* 0x0000000904047220 */ /* 0x000fe20000400000 */
[----:B------:R-:W-:Y:S01]  /*0560*/  @P0 FSEL R4, RZ, +INF , !P1 ;  /* 0x7f800000ff040808 */ /* 0x000fe20004800000 */
[----:B------:R-:W-:Y:S06]  /*0570*/  @!P2 BRA `(.L_x_3) ;  /* 0x000000000028a947 */ /* 0x000fec0003800000 */
[----:B------:R-:W-:-:S13]  /*0580*/  FSETP.NAN.AND P0, PT, |R3|, |R3|, PT ;  /* 0x400000030300720b */ /* 0x000fda0003f08200 */
[----:B------:R-:W-:Y:S01]  /*0590*/  @P0 FADD R7, R3, 3 ;  /* 0x4040000003070421 */ /* 0x000fe20000000000 */
[----:B------:R-:W-:Y:S06]  /*05a0*/  @P0 BRA `(.L_x_3) ;  /* 0x00000000001c0947 */ /* 0x000fec0003800000 */
[----:B------:R-:W-:-:S04]  /*05b0*/  FSETP.NEU.AND P0, PT, |R3|, +INF , PT ;  /* 0x7f8000000300780b */ /* 0x000fc80003f0d200 */
[----:B------:R-:W-:-:S13]  /*05c0*/  FSETP.NEU.AND P0, PT, R3, RZ, P0 ;  /* 0x000000ff0300720b */ /* 0x000fda000070d000 */
[----:B------:R-:W-:Y:S01]  /*05d0*/  @!P0 FADD R7, R3, R3 ;  /* 0x0000000303078221 */ /* 0x000fe20000000000 */
[----:B------:R-:W-:Y:S06]  /*05e0*/  @!P0 BRA `(.L_x_3) ;  /* 0x00000000000c8947 */ /* 0x000fec0003800000 */
[----:B------:R-:W-:Y:S01]  /*05f0*/  FSETP.GEU.AND P0, PT, R3, RZ, PT ;  /* 0x000000ff0300720b */ /* 0x000fe20003f0e000 */
[----:B------:R-:W-:-:S12]  /*0600*/  IMAD.MOV.U32 R7, RZ, RZ, R4 ;  /* 0x000000ffff077224 */ /* 0x000fd800078e0004 */
[----:B------:R-:W-:-:S07]  /*0610*/  @!P0 FADD R7, -R4, -RZ ;  /* 0x800000ff04078221 */ /* 0x000fce0000000100 */
.L_x_3:
[----:B------:R-:W-:Y:S05]  /*0620*/  BSYNC.RECONVERGENT B0 ;  /* 0x0000000000007941 */ /* 0x000fea0003800200 */
.L_x_2:
[----:B------:R-:W0:Y:S02]  /*0630*/  LDC.64 R4, c[0x0][0x388] ;  /* 0x0000e200ff047b82 */ /* 0x000e240000000a00 */
[----:B0-----:R-:W-:-:S05]  /*0640*/  IMAD.WIDE R2, R2, 0x4, R4 ;  /* 0x0000000402027825 */ /* 0x001fca00078e0204 */
[----:B------:R-:W-:Y:S01]  /*0650*/  STG.E desc[UR4][R2.64], R7 ;  /* 0x0000000702007986 */ /* 0x000fe2000c101904 */
[----:B------:R-:W-:Y:S05]  /*0660*/  EXIT ;  /* 0x000000000000794d */ /* 0x000fea0003800000 */
        .weak           $__internal_0_$__cuda_sm3x_div_rn_noftz_f32_slowpath
        .type           $__internal_0_$__cuda_sm3x_div_rn_noftz_f32_slowpath,@function
        .size           $__internal_0_$__cuda_sm3x_div_rn_noftz_f32_slowpath,(.L_x_16 - $__internal_0_$__cuda_sm3x_div_rn_noftz_f32_slowpath)
$__internal_0_$__cuda_sm3x_div_rn_noftz_f32_slowpath:
[----:B------:R-:W-:Y:S01]  /*0670*/  SHF.R.U32.HI R5, RZ, 0x17, R7 ;  /* 0x00000017ff057819 */ /* 0x000fe20000011607 */
[----:B------:R-:W-:Y:S01]  /*0680*/  BSSY.RECONVERGENT B1, `(.L_x_4) ;  /* 0x0000064000017945 */ /* 0x000fe20003800200 */
[----:B------:R-:W-:Y:S02]  /*0690*/  SHF.R.U32.HI R3, RZ, 0x17, R0 ;  /* 0x00000017ff037819 */ /* 0x000fe40000011600 */
[----:B------:R-:W-:Y:S02]  /*06a0*/  LOP3.LUT R6, R5, 0xff, RZ, 0xc0, !PT ;  /* 0x000000ff05067812 */ /* 0x000fe400078ec0ff */
[----:B------:R-:W-:Y:S02]  /*06b0*/  LOP3.LUT R5, R3, 0xff, RZ, 0xc0, !PT ;  /* 0x000000ff03057812 */ /* 0x000fe400078ec0ff */
[----:B------:R-:W-:Y:S02]  /*06c0*/  IADD3 R11, PT, PT, R6, -0x1, RZ ;  /* 0xffffffff060b7810 */ /* 0x000fe40007ffe0ff */
[----:B------:R-:W-:Y:S01]  /*06d0*/  MOV R8, R0 ;  /* 0x0000000000087202 */ /* 0x000fe20000000f00 */
[----:B------:R-:W-:Y:S01]  /*06e0*/  VIADD R10, R5, 0xffffffff ;  /* 0xffffffff050a7836 */ /* 0x000fe20000000000 */
[----:B------:R-:W-:-:S04]  /*06f0*/  ISETP.GT.U32.AND P0, PT, R11, 0xfd, PT ;  /* 0x000000fd0b00780c */ /* 0x000fc80003f04070 */
[----:B------:R-:W-:-:S13]  /*0700*/  ISETP.GT.U32.OR P0, PT, R10, 0xfd, P0 ;  /* 0x000000fd0a00780c */ /* 0x000fda0000704470 */
[----:B------:R-:W-:Y:S01]  /*0710*/  @!P0 IMAD.MOV.U32 R9, RZ, RZ, RZ ;  /* 0x000000ffff098224 */ /* 0x000fe200078e00ff */
[----:B------:R-:W-:Y:S06]  /*0720*/  @!P0 BRA `(.L_x_5) ;  /* 0x0000000000608947 */ /* 0x000fec0003800000 */
[----:B------:R-:W-:Y:S02]  /*0730*/  FSETP.GTU.FTZ.AND P0, PT, |R0|, +INF , PT ;  /* 0x7f8000000000780b */ /* 0x000fe40003f1c200 */
[----:B------:R-:W-:Y:S02]  /*0740*/  FSETP.GTU.FTZ.AND P1, PT, |R7|, +INF , PT ;  /* 0x7f8000000700780b */ /* 0x000fe40003f3c200 */
[----:B------:R-:W-:Y:S02]  /*0750*/  MOV R3, R7 ;  /* 0x0000000700037202 */ /* 0x000fe40000000f00 */
[----:B------:R-:W-:-:S13]  /*0760*/  PLOP3.LUT P0, PT, P0, P1, PT, 0xf8, 0x8f ;  /* 0x00000000008f781c */ /* 0x000fda0000703f70 */
[----:B------:R-:W-:Y:S05]  /*0770*/  @P0 BRA `(.L_x_6) ;  /* 0x00000004004c0947 */ /* 0x000fea0003800000 */
[----:B------:R-:W-:-:S13]  /*0780*/  LOP3.LUT P0, RZ, R7, 0x7fffffff, R8, 0xc8, !PT ;  /* 0x7fffffff07ff7812 */ /* 0x000fda000780c808 */
[----:B------:R-:W-:Y:S05]  /*0790*/  @!P0 BRA `(.L_x_7) ;  /* 0x00000004003c8947 */ /* 0x000fea0003800000 */
[C---:B------:R-:W-:Y:S02]  /*07a0*/  FSETP.NEU.FTZ.AND P2, PT, |R0|.reuse, +INF , PT ;  /* 0x7f8000000000780b */ /* 0x040fe40003f5d200 */
[----:B------:R-:W-:Y:S02]  /*07b0*/  FSETP.NEU.FTZ.AND P1, PT, |R3|, +INF , PT ;  /* 0x7f8000000300780b */ /* 0x000fe40003f3d200 */
[----:B------:R-:W-:-:S11]  /*07c0*/  FSETP.NEU.FTZ.AND P0, PT, |R0|, +INF , PT ;  /* 0x7f8000000000780b */ /* 0x000fd60003f1d200 */
[----:B------:R-:W-:Y:S05]  /*07d0*/  @!P1 BRA !P2, `(.L_x_7) ;  /* 0x00000004002c9947 */ /* 0x000fea0005000000 */
[----:B------:R-:W-:-:S04]  /*07e0*/  LOP3.LUT P2, RZ, R8, 0x7fffffff, RZ, 0xc0, !PT ;  /* 0x7fffffff08ff7812 */ /* 0x000fc8000784c0ff */
[----:B------:R-:W-:-:S13]  /*07f0*/  PLOP3.LUT P1, PT, P1, P2, PT, 0x2f, 0xf2 ;  /* 0x0000000000f2781c */ /* 0x000fda0000f24577 */
[----:B------:R-:W-:Y:S05]  /*0800*/  @P1 BRA `(.L_x_8) ;  /* 0x0000000400181947 */ /* 0x000fea0003800000 */
[----:B------:R-:W-:-:S04]  /*0810*/  LOP3.LUT P1, RZ, R7, 0x7fffffff, RZ, 0xc0, !PT ;  /* 0x7fffffff07ff7812 */ /* 0x000fc8000782c0ff */
[----:B------:R-:W-:-:S13]  /*0820*/  PLOP3.LUT P0, PT, P0, P1, PT, 0x2f, 0xf2 ;  /* 0x0000000000f2781c */ /* 0x000fda0000702577 */
[----:B------:R-:W-:Y:S05]  /*0830*/  @P0 BRA `(.L_x_9) ;  /* 0x0000000400000947 */ /* 0x000fea0003800000 */
[----:B------:R-:W-:Y:S02]  /*0840*/  ISETP.GE.AND P0, PT, R10, RZ, PT ;  /* 0x000000ff0a00720c */ /* 0x000fe40003f06270 */
[----:B------:R-:W-:-:S11]  /*0850*/  ISETP.GE.AND P1, PT, R11, RZ, PT ;  /* 0x000000ff0b00720c */ /* 0x000fd60003f26270 */
[----:B------:R-:W-:Y:S01]  /*0860*/  @P0 IMAD.MOV.U32 R9, RZ, RZ, RZ ;  /* 0x000000ffff090224 */ /* 0x000fe200078e00ff */
[----:B------:R-:W-:Y:S01]  /*0870*/  @!P0 MOV R9, 0xffffffc0 ;  /* 0xffffffc000098802 */ /* 0x000fe20000000f00 */
[----:B------:R-:W-:Y:S01]  /*0880*/  @!P0 FFMA R8, R0, 1.84467440737095516160e+19, RZ ;  /* 0x5f80000000088823 */ /* 0x000fe200000000ff */
[----:B------:R-:W-:-:S03]  /*0890*/  @!P1 FFMA R7, R3, 1.84467440737095516160e+19, RZ ;  /* 0x5f80000003079823 */ /* 0x000fc600000000ff */
[----:B------:R-:W-:-:S07]  /*08a0*/  @!P1 VIADD R9, R9, 0x40 ;  /* 0x0000004009099836 */ /* 0x000fce0000000000 */
.L_x_5:
[----:B------:R-:W-:Y:S01]  /*08b0*/  LEA R0, R6, 0xc0800000, 0x17 ;  /* 0xc080000006007811 */ /* 0x000fe200078eb8ff */
[----:B------:R-:W-:Y:S01]  /*08c0*/  VIADD R5, R5, 0xffffff81 ;  /* 0xffffff8105057836 */ /* 0x000fe20000000000 */
[----:B------:R-:W-:Y:S02]  /*08d0*/  BSSY.RECONVERGENT B2, `(.L_x_10) ;  /* 0x0000035000027945 */ /* 0x000fe40003800200 */
[----:B------:R-:W-:Y:S01]  /*08e0*/  IADD3 R7, PT, PT, -R0, R7, RZ ;  /* 0x0000000700077210 */ /* 0x000fe20007ffe1ff */
[C---:B------:R-:W-:Y:S01]  /*08f0*/  IMAD R0, R5.reuse, -0x800000, R8 ;  /* 0xff80000005007824 */ /* 0x040fe200078e0208 */
[----:B------:R-:W-:Y:S02]  /*0900*/  IADD3 R6, PT, PT, R5, 0x7f, -R6 ;  /* 0x0000007f05067810 */ /* 0x000fe40007ffe806 */
[----:B------:R-:W0:Y:S01]  /*0910*/  MUFU.RCP R3, R7 ;  /* 0x0000000700037308 */ /* 0x000e220000001000 */
[----:B------:R-:W-:Y:S01]  /*0920*/  FADD.FTZ R11, -R7, -RZ ;  /* 0x800000ff070b7221 */ /* 0x000fe20000010100 */
[----:B------:R-:W-:-:S03]  /*0930*/  IADD3 R6, PT, PT, R6, R9, RZ ;  /* 0x0000000906067210 */ /* 0x000fc60007ffe0ff */
[----:B0-----:R-:W-:-:S04]  /*0940*/  FFMA R10, R3, R11, 1 ;  /* 0x3f800000030a7423 */ /* 0x001fc8000000000b */
[----:B------:R-:W-:-:S04]  /*0950*/  FFMA R10, R3, R10, R3 ;  /* 0x0000000a030a7223 */ /* 0x000fc80000000003 */
[----:B------:R-:W-:-:S04]  /*0960*/  FFMA R3, R0, R10, RZ ;  /* 0x0000000a00037223 */ /* 0x000fc800000000ff */
[----:B------:R-:W-:-:S04]  /*0970*/  FFMA R8, R11, R3, R0 ;  /* 0x000000030b087223 */ /* 0x000fc80000000000 */
[----:B------:R-:W-:-:S04]  /*0980*/  FFMA R13, R10, R8, R3 ;  /* 0x000000080a0d7223 */ /* 0x000fc80000000003 */
[----:B------:R-:W-:-:S04]  /*0990*/  FFMA R8, R11, R13, R0 ;  /* 0x0000000d0b087223 */ /* 0x000fc80000000000 */
[----:B------:R-:W-:-:S05]  /*09a0*/  FFMA R0, R10, R8, R13 ;  /* 0x000000080a007223 */ /* 0x000fca000000000d */
[----:B------:R-:W-:-:S04]  /*09b0*/  SHF.R.U32.HI R3, RZ, 0x17, R0 ;  /* 0x00000017ff037819 */ /* 0x000fc80000011600 */
[----:B------:R-:W-:-:S05]  /*09c0*/  LOP3.LUT R3, R3, 0xff, RZ, 0xc0, !PT ;  /* 0x000000ff03037812 */ /* 0x000fca00078ec0ff */
[----:B------:R-:W-:-:S05]  /*09d0*/  IMAD.IADD R7, R3, 0x1, R6 ;  /* 0x0000000103077824 */ /* 0x000fca00078e0206 */
[----:B------:R-:W-:-:S04]  /*09e0*/  IADD3 R3, PT, PT, R7, -0x1, RZ ;  /* 0xffffffff07037810 */ /* 0x000fc80007ffe0ff */
[----:B------:R-:W-:-:S13]  /*09f0*/  ISETP.GE.U32.AND P0, PT, R3, 0xfe, PT ;  /* 0x000000fe0300780c */ /* 0x000fda0003f06070 */
[----:B------:R-:W-:Y:S05]  /*0a00*/  @!P0 BRA `(.L_x_11) ;  /* 0x0000000000808947 */ /* 0x000fea0003800000 */
[----:B------:R-:W-:-:S13]  /*0a10*/  ISETP.GT.AND P0, PT, R7, 0xfe, PT ;  /* 0x000000fe0700780c */ /* 0x000fda0003f04270 */
[----:B------:R-:W-:Y:S05]  /*0a20*/  @P0 BRA `(.L_x_12) ;  /* 0x00000000006c0947 */ /* 0x000fea0003800000 */
[----:B------:R-:W-:-:S13]  /*0a30*/  ISETP.GE.AND P0, PT, R7, 0x1, PT ;  /* 0x000000010700780c */ /* 0x000fda0003f06270 */
[----:B------:R-:W-:Y:S05]  /*0a40*/  @P0 BRA `(.L_x_13) ;  /* 0x0000000000740947 */ /* 0x000fea0003800000 */
[----:B------:R-:W-:Y:S02]  /*0a50*/  ISETP.GE.AND P0, PT, R7, -0x18, PT ;  /* 0xffffffe80700780c */ /* 0x000fe40003f06270 */
[----:B------:R-:W-:-:S11]  /*0a60*/  LOP3.LUT R0, R0, 0x80000000, RZ, 0xc0, !PT ;  /* 0x8000000000007812 */ /* 0x000fd600078ec0ff */
[----:B------:R-:W-:Y:S05]  /*0a70*/  @!P0 BRA `(.L_x_13) ;  /* 0x0000000000688947 */ /* 0x000fea0003800000 */
[CCC-:B------:R-:W-:Y:S01]  /*0a80*/  FFMA.RZ R3, R10.reuse, R8.reuse, R13.reuse ;  /* 0x000000080a037223 */ /* 0x1c0fe2000000c00d */
[CCC-:B------:R-:W-:Y:S01]  /*0a90*/  FFMA.RM R6, R10.reuse, R8.reuse, R13.reuse ;  /* 0x000000080a067223 */ /* 0x1c0fe2000000400d */
[C---:B------:R-:W-:Y:S02]  /*0aa0*/  ISETP.NE.AND P2, PT, R7.reuse, RZ, PT ;  /* 0x000000ff0700720c */ /* 0x040fe40003f45270 */
[----:B------:R-:W-:Y:S02]  /*0ab0*/  ISETP.NE.AND P1, PT, R7, RZ, PT ;  /* 0x000000ff0700720c */ /* 0x000fe40003f25270 */
[----:B------:R-:W-:Y:S01]  /*0ac0*/  LOP3.LUT R5, R3, 0x7fffff, RZ, 0xc0, !PT ;  /* 0x007fffff03057812 */ /* 0x000fe200078ec0ff */
[----:B------:R-:W-:Y:S01]  /*0ad0*/  FFMA.RP R3, R10, R8, R13 ;  /* 0x000000080a037223 */ /* 0x000fe2000000800d */
[C---:B------:R-:W-:Y:S01]  /*0ae0*/  VIADD R8, R7.reuse, 0x20 ;  /* 0x0000002007087836 */ /* 0x040fe20000000000 */
[----:B------:R-:W-:Y:S02]  /*0af0*/  IADD3 R7, PT, PT, -R7, RZ, RZ ;  /* 0x000000ff07077210 */ /* 0x000fe40007ffe1ff */
[----:B------:R-:W-:-:S02]  /*0b00*/  LOP3.LUT R5, R5, 0x800000, RZ, 0xfc, !PT ;  /* 0x0080000005057812 */ /* 0x000fc400078efcff */
[----:B------:R-:W-:Y:S02]  /*0b10*/  FSETP.NEU.FTZ.AND P0, PT, R3, R6, PT ;  /* 0x000000060300720b */ /* 0x000fe40003f1d000 */
[----:B------:R-:W-:Y:S02]  /*0b20*/  SHF.L.U32 R8, R5, R8, RZ ;  /* 0x0000000805087219 */ /* 0x000fe400000006ff */
[----:B------:R-:W-:Y:S02]  /*0b30*/  SEL R6, R7, RZ, P2 ;  /* 0x000000ff07067207 */ /* 0x000fe40001000000 */
[----:B------:R-:W-:Y:S02]  /*0b40*/  ISETP.NE.AND P1, PT, R8, RZ, P1 ;  /* 0x000000ff0800720c */ /* 0x000fe40000f25270 */
[----:B------:R-:W-:Y:S02]  /*0b50*/  SHF.R.U32.HI R6, RZ, R6, R5 ;  /* 0x00000006ff067219 */ /* 0x000fe40000011605 */
[----:B------:R-:W-:-:S02]  /*0b60*/  PLOP3.LUT P0, PT, P0, P1, PT, 0xf8, 0x8f ;  /* 0x00000000008f781c */ /* 0x000fc40000703f70 */
[----:B------:R-:W-:Y:S02]  /*0b70*/  SHF.R.U32.HI R8, RZ, 0x1, R6 ;  /* 0x00000001ff087819 */ /* 0x000fe40000011606 */
[----:B------:R-:W-:-:S04]  /*0b80*/  SEL R3, RZ, 0x1, !P0 ;  /* 0x00000001ff037807 */ /* 0x000fc80004000000 */
[----:B------:R-:W-:-:S04]  /*0b90*/  LOP3.LUT R3, R3, 0x1, R8, 0xf8, !PT ;  /* 0x0000000103037812 */ /* 0x000fc800078ef808 */
[----:B------:R-:W-:-:S05]  /*0ba0*/  LOP3.LUT R3, R3, R6, RZ, 0xc0, !PT ;  /* 0x0000000603037212 */ /* 0x000fca00078ec0ff */
[----:B------:R-:W-:-:S05]  /*0bb0*/  IMAD.IADD R3, R8, 0x1, R3 ;  /* 0x0000000108037824 */ /* 0x000fca00078e0203 */
[----:B------:R-:W-:Y:S01]  /*0bc0*/  LOP3.LUT R0, R3, R0, RZ, 0xfc, !PT ;  /* 0x0000000003007212 */ /* 0x000fe200078efcff */
[----:B------:R-:W-:Y:S06]  /*0bd0*/  BRA `(.L_x_13) ;  /* 0x0000000000107947 */ /* 0x000fec0003800000 */
.L_x_12:
[----:B------:R-:W-:-:S04]  /*0be0*/  LOP3.LUT R0, R0, 0x80000000, RZ, 0xc0, !PT ;  /* 0x8000000000007812 */ /* 0x000fc800078ec0ff */
[----:B------:R-:W-:Y:S01]  /*0bf0*/  LOP3.LUT R0, R0, 0x7f800000, RZ, 0xfc, !PT ;  /* 0x7f80000000007812 */ /* 0x000fe200078efcff */
[----:B------:R-:W-:Y:S06]  /*0c00*/  BRA `(.L_x_13) ;  /* 0x0000000000047947 */ /* 0x000fec0003800000 */
.L_x_11:
[----:B------:R-:W-:-:S07]  /*0c10*/  LEA R0, R6, R0, 0x17 ;  /* 0x0000000006007211 */ /* 0x000fce00078eb8ff */
.L_x_13:
[----:B------:R-:W-:Y:S05]  /*0c20*/  BSYNC.RECONVERGENT B2 ;  /* 0x0000000000027941 */ /* 0x000fea0003800200 */
.L_x_10:
[----:B------:R-:W-:Y:S05]  /*0c30*/  BRA `(.L_x_14) ;  /* 0x0000000000207947 */ /* 0x000fea0003800000 */
.L_x_9:
[----:B------:R-:W-:-:S04]  /*0c40*/  LOP3.LUT R0, R7, 0x80000000, R8, 0x48, !PT ;  /* 0x8000000007007812 */ /* 0x000fc800078e4808 */
[----:B------:R-:W-:Y:S01]  /*0c50*/  LOP3.LUT R0, R0, 0x7f800000, RZ, 0xfc, !PT ;  /* 0x7f80000000007812 */ /* 0x000fe200078efcff */
[----:B------:R-:W-:Y:S06]  /*0c60*/  BRA `(.L_x_14) ;  /* 0x0000000000147947 */ /* 0x000fec0003800000 */
.L_x_8:
[----:B------:R-:W-:Y:S01]  /*0c70*/  LOP3.LUT R0, R7, 0x80000000, R8, 0x48, !PT ;  /* 0x8000000007007812 */ /* 0x000fe200078e4808 */
[----:B------:R-:W-:Y:S06]  /*0c80*/  BRA `(.L_x_14) ;  /* 0x00000000000c7947 */ /* 0x000fec0003800000 */
.L_x_7:
[----:B------:R-:W0:Y:S01]  /*0c90*/  MUFU.RSQ R0, -QNAN ;  /* 0xffc0000000007908 */ /* 0x000e220000001400 */
[----:B------:R-:W-:Y:S05]  /*0ca0*/  BRA `(.L_x_14) ;  /* 0x0000000000047947 */ /* 0x000fea0003800000 */
.L_x_6:
[----:B------:R-:W-:-:S07]  /*0cb0*/  FADD.FTZ R0, R0, R3 ;  /* 0x0000000300007221 */ /* 0x000fce0000010000 */
.L_x_14:
[----:B------:R-:W-:Y:S05]  /*0cc0*/  BSYNC.RECONVERGENT B1 ;  /* 0x0000000000017941 */ /* 0x000fea0003800200 */
.L_x_4:
[----:B------:R-:W-:-:S04]  /*0cd0*/  IMAD.MOV.U32 R5, RZ, RZ, 0x0 ;  /* 0x00000000ff057424 */ /* 0x000fc800078e00ff */
[----:B0-----:R-:W-:Y:S05]  /*0ce0*/  RET.REL.NODEC R4 `(_Z7map_gpuPKfPfi) ;  /* 0xfffffff004c47950 */ /* 0x001fea0003c3ffff */
.L_x_15:
[----:B------:R-:W-:-:S00]  /*0cf0*/  BRA `(.L_x_15) ;  /* 0xfffffffc00fc7947 */ /* 0x000fc0000383ffff */
[----:B------:R-:W-:-:S00]  /*0d00*/  NOP ;  /* 0x0000000000007918 */ /* 0x000fc00000000000 */
[----:B------:R-:W-:-:S00]  /*0d10*/  NOP ;  /* 0x0000000000007918 */ /* 0x000fc00000000000 */
[----:B------:R-:W-:-:S00]  /*0d20*/  NOP ;  /* 0x0000000000007918 */ /* 0x000fc00000000000 */
[----:B------:R-:W-:-:S00]  /*0d30*/  NOP ;  /* 0x0000000000007918 */ /* 0x000fc00000000000 */
[----:B------:R-:W-:-:S00]  /*0d40*/  NOP ;  /* 0x0000000000007918 */ /* 0x000fc00000000000 */
[----:B------:R-:W-:-:S00]  /*0d50*/  NOP ;  /* 0x0000000000007918 */ /* 0x000fc00000000000 */
[----:B------:R-:W-:-:S00]  /*0d60*/  NOP ;  /* 0x0000000000007918 */ /* 0x000fc00000000000 */
[----:B------:R-:W-:-:S00]  /*0d70*/  NOP ;  /* 0x0000000000007918 */ /* 0x000fc00000000000 */
.L_x_16:


//--------------------- .nv.shared.reserved.0     --------------------------
	.section	.nv.shared.reserved.0,"aw",@nobits
	.weak		__nv_reservedSMEM_offset_0_alias
	.size		__nv_reservedSMEM_offset_0_alias, 0, 64
	.other		__nv_reservedSMEM_offset_0_alias,@"STO_CUDA_RESERVED_SHARED STV_DEFAULT"
__nv_reservedSMEM_offset_0_alias:
	.zero		0
	.zero		64


//--------------------- .nv.constant0._Z7map_gpuPKfPfi --------------------------
	.section	.nv.constant0._Z7map_gpuPKfPfi,"a",@progbits
	.sectionflags	@""
	.align	4
.nv.constant0._Z7map_gpuPKfPfi:
	.zero		916


//--------------------- SYMBOLS --------------------------

	.type		.nv.reservedSmem.offset0,@object
	.size		.nv.reservedSmem.offset0,0x4
